//
// Generated by NVIDIA NVVM Compiler
//
// Compiler Build ID: CL-36424714
// Cuda compilation tools, release 13.0, V13.0.88
// Based on NVVM 20.0.0
//

.version 9.0
.target sm_100
.address_size 64

	// .globl	_Z17tiled2DConvKernelPiS_i
.const .align 4 .b8 mask[100];

.visible .entry _Z17tiled2DConvKernelPiS_i(
	.param .u64 .ptr .align 1 _Z17tiled2DConvKernelPiS_i_param_0,
	.param .u64 .ptr .align 1 _Z17tiled2DConvKernelPiS_i_param_1,
	.param .u32 _Z17tiled2DConvKernelPiS_i_param_2
)
{
	.reg .pred 	%p<107>;
	.reg .b32 	%r<193>;
	.reg .b64 	%rd<38>;

	ld.param.u64 	%rd9, [_Z17tiled2DConvKernelPiS_i_param_0];
	ld.param.u64 	%rd8, [_Z17tiled2DConvKernelPiS_i_param_1];
	ld.param.u32 	%r60, [_Z17tiled2DConvKernelPiS_i_param_2];
	cvta.to.global.u64 	%rd1, %rd9;
	mov.u32 	%r62, %ctaid.y;
	mov.u32 	%r63, %ntid.y;
	mov.u32 	%r64, %tid.y;
	mad.lo.s32 	%r1, %r62, %r63, %r64;
	mov.u32 	%r65, %ctaid.x;
	mov.u32 	%r66, %ntid.x;
	mov.u32 	%r67, %tid.x;
	mad.lo.s32 	%r68, %r65, %r66, %r67;
	add.s32 	%r2, %r68, -2;
	add.s32 	%r69, %r1, -2;
	setp.gt.u32 	%p3, %r1, 1;
	setp.lt.s32 	%p4, %r69, %r60;
	and.pred  	%p1, %p3, %p4;
	mul.lo.s32 	%r3, %r69, %r60;
	cvt.s64.s32 	%rd10, %r3;
	cvt.s64.s32 	%rd2, %r68;
	add.s64 	%rd11, %rd2, %rd10;
	shl.b64 	%rd12, %rd11, 2;
	add.s64 	%rd3, %rd1, %rd12;
	mov.b32 	%r169, 0;
	not.pred 	%p5, %p1;
	@%p5 bra 	$L__BB0_3;
	cvt.u32.u64 	%r71, %rd2;
	setp.lt.s32 	%p6, %r71, 2;
	setp.ge.s32 	%p7, %r2, %r60;
	or.pred  	%p8, %p6, %p7;
	@%p8 bra 	$L__BB0_3;
	ld.global.u32 	%r72, [%rd3+-8];
	ld.const.u32 	%r73, [mask];
	mul.lo.s32 	%r169, %r73, %r72;
$L__BB0_3:
	@%p5 bra 	$L__BB0_6;
	cvt.u32.u64 	%r74, %rd2;
	setp.lt.s32 	%p10, %r74, 1;
	setp.gt.s32 	%p11, %r74, %r60;
	or.pred  	%p12, %p10, %p11;
	@%p12 bra 	$L__BB0_6;
	ld.global.u32 	%r75, [%rd3+-4];
	ld.const.u32 	%r76, [mask+4];
	mad.lo.s32 	%r169, %r76, %r75, %r169;
$L__BB0_6:
	@%p5 bra 	$L__BB0_9;
	cvt.u32.u64 	%r77, %rd2;
	setp.lt.s32 	%p14, %r77, 0;
	setp.ge.s32 	%p15, %r77, %r60;
	or.pred  	%p16, %p14, %p15;
	@%p16 bra 	$L__BB0_9;
	add.s32 	%r79, %r77, %r3;
	mul.wide.s32 	%rd13, %r79, 4;
	add.s64 	%rd14, %rd1, %rd13;
	ld.global.u32 	%r80, [%rd14];
	ld.const.u32 	%r81, [mask+8];
	mad.lo.s32 	%r169, %r81, %r80, %r169;
$L__BB0_9:
	@%p5 bra 	$L__BB0_12;
	cvt.u32.u64 	%r82, %rd2;
	add.s32 	%r83, %r82, 1;
	setp.lt.s32 	%p18, %r82, -1;
	setp.ge.s32 	%p19, %r83, %r60;
	or.pred  	%p20, %p18, %p19;
	@%p20 bra 	$L__BB0_12;
	ld.global.u32 	%r84, [%rd3+4];
	ld.const.u32 	%r85, [mask+12];
	mad.lo.s32 	%r169, %r85, %r84, %r169;
$L__BB0_12:
	@%p5 bra 	$L__BB0_15;
	cvt.u32.u64 	%r86, %rd2;
	add.s32 	%r87, %r86, 2;
	setp.lt.s32 	%p22, %r86, -2;
	setp.ge.s32 	%p23, %r87, %r60;
	or.pred  	%p24, %p22, %p23;
	@%p24 bra 	$L__BB0_15;
	ld.global.u32 	%r88, [%rd3+8];
	ld.const.u32 	%r89, [mask+16];
	mad.lo.s32 	%r169, %r89, %r88, %r169;
$L__BB0_15:
	setp.ne.s32 	%p25, %r1, 0;
	setp.le.s32 	%p26, %r1, %r60;
	and.pred  	%p2, %p25, %p26;
	add.s32 	%r14, %r3, %r60;
	cvt.s64.s32 	%rd15, %r14;
	add.s64 	%rd16, %rd2, %rd15;
	shl.b64 	%rd17, %rd16, 2;
	add.s64 	%rd4, %rd1, %rd17;
	not.pred 	%p27, %p2;
	@%p27 bra 	$L__BB0_18;
	cvt.u32.u64 	%r90, %rd2;
	setp.lt.s32 	%p28, %r90, 2;
	setp.ge.s32 	%p29, %r2, %r60;
	or.pred  	%p30, %p28, %p29;
	@%p30 bra 	$L__BB0_18;
	ld.global.u32 	%r91, [%rd4+-8];
	ld.const.u32 	%r92, [mask+20];
	mad.lo.s32 	%r169, %r92, %r91, %r169;
$L__BB0_18:
	@%p27 bra 	$L__BB0_21;
	cvt.u32.u64 	%r93, %rd2;
	setp.lt.s32 	%p32, %r93, 1;
	setp.gt.s32 	%p33, %r93, %r60;
	or.pred  	%p34, %p32, %p33;
	@%p34 bra 	$L__BB0_21;
	ld.global.u32 	%r94, [%rd4+-4];
	ld.const.u32 	%r95, [mask+24];
	mad.lo.s32 	%r169, %r95, %r94, %r169;
$L__BB0_21:
	@%p27 bra 	$L__BB0_24;
	cvt.u32.u64 	%r96, %rd2;
	setp.lt.s32 	%p36, %r96, 0;
	setp.ge.s32 	%p37, %r96, %r60;
	or.pred  	%p38, %p36, %p37;
	@%p38 bra 	$L__BB0_24;
	add.s32 	%r98, %r96, %r14;
	mul.wide.s32 	%rd18, %r98, 4;
	add.s64 	%rd19, %rd1, %rd18;
	ld.global.u32 	%r99, [%rd19];
	ld.const.u32 	%r100, [mask+28];
	mad.lo.s32 	%r169, %r100, %r99, %r169;
$L__BB0_24:
	@%p27 bra 	$L__BB0_27;
	cvt.u32.u64 	%r101, %rd2;
	add.s32 	%r102, %r101, 1;
	setp.lt.s32 	%p40, %r101, -1;
	setp.ge.s32 	%p41, %r102, %r60;
	or.pred  	%p42, %p40, %p41;
	@%p42 bra 	$L__BB0_27;
	ld.global.u32 	%r103, [%rd4+4];
	ld.const.u32 	%r104, [mask+32];
	mad.lo.s32 	%r169, %r104, %r103, %r169;
$L__BB0_27:
	@%p27 bra 	$L__BB0_30;
	cvt.u32.u64 	%r105, %rd2;
	add.s32 	%r106, %r105, 2;
	setp.lt.s32 	%p44, %r105, -2;
	setp.ge.s32 	%p45, %r106, %r60;
	or.pred  	%p46, %p44, %p45;
	@%p46 bra 	$L__BB0_30;
	ld.global.u32 	%r107, [%rd4+8];
	ld.const.u32 	%r108, [mask+36];
	mad.lo.s32 	%r169, %r108, %r107, %r169;
$L__BB0_30:
	setp.ge.s32 	%p47, %r1, %r60;
	add.s32 	%r25, %r14, %r60;
	cvt.s64.s32 	%rd20, %r25;
	add.s64 	%rd21, %rd2, %rd20;
	shl.b64 	%rd22, %rd21, 2;
	add.s64 	%rd5, %rd1, %rd22;
	@%p47 bra 	$L__BB0_33;
	cvt.u32.u64 	%r109, %rd2;
	setp.lt.s32 	%p48, %r109, 2;
	setp.ge.s32 	%p49, %r2, %r60;
	or.pred  	%p50, %p48, %p49;
	@%p50 bra 	$L__BB0_33;
	ld.global.u32 	%r110, [%rd5+-8];
	ld.const.u32 	%r111, [mask+40];
	mad.lo.s32 	%r169, %r111, %r110, %r169;
$L__BB0_33:
	setp.ge.s32 	%p51, %r1, %r60;
	@%p51 bra 	$L__BB0_36;
	cvt.u32.u64 	%r112, %rd2;
	setp.lt.s32 	%p52, %r112, 1;
	setp.gt.s32 	%p53, %r112, %r60;
	or.pred  	%p54, %p52, %p53;
	@%p54 bra 	$L__BB0_36;
	ld.global.u32 	%r113, [%rd5+-4];
	ld.const.u32 	%r114, [mask+44];
	mad.lo.s32 	%r169, %r114, %r113, %r169;
$L__BB0_36:
	setp.ge.s32 	%p55, %r1, %r60;
	@%p55 bra 	$L__BB0_39;
	cvt.u32.u64 	%r115, %rd2;
	setp.lt.s32 	%p56, %r115, 0;
	setp.ge.s32 	%p57, %r115, %r60;
	or.pred  	%p58, %p56, %p57;
	@%p58 bra 	$L__BB0_39;
	add.s32 	%r117, %r115, %r25;
	mul.wide.s32 	%rd23, %r117, 4;
	add.s64 	%rd24, %rd1, %rd23;
	ld.global.u32 	%r118, [%rd24];
	ld.const.u32 	%r119, [mask+48];
	mad.lo.s32 	%r169, %r119, %r118, %r169;
$L__BB0_39:
	setp.ge.s32 	%p59, %r1, %r60;
	@%p59 bra 	$L__BB0_42;
	cvt.u32.u64 	%r120, %rd2;
	add.s32 	%r121, %r120, 1;
	setp.lt.s32 	%p60, %r120, -1;
	setp.ge.s32 	%p61, %r121, %r60;
	or.pred  	%p62, %p60, %p61;
	@%p62 bra 	$L__BB0_42;
	ld.global.u32 	%r122, [%rd5+4];
	ld.const.u32 	%r123, [mask+52];
	mad.lo.s32 	%r169, %r123, %r122, %r169;
$L__BB0_42:
	setp.ge.s32 	%p63, %r1, %r60;
	@%p63 bra 	$L__BB0_45;
	cvt.u32.u64 	%r124, %rd2;
	add.s32 	%r125, %r124, 2;
	setp.lt.s32 	%p64, %r124, -2;
	setp.ge.s32 	%p65, %r125, %r60;
	or.pred  	%p66, %p64, %p65;
	@%p66 bra 	$L__BB0_45;
	ld.global.u32 	%r126, [%rd5+8];
	ld.const.u32 	%r127, [mask+56];
	mad.lo.s32 	%r169, %r127, %r126, %r169;
$L__BB0_45:
	add.s32 	%r36, %r1, 1;
	setp.ge.s32 	%p67, %r36, %r60;
	add.s32 	%r37, %r25, %r60;
	cvt.s64.s32 	%rd25, %r37;
	add.s64 	%rd26, %rd2, %rd25;
	shl.b64 	%rd27, %rd26, 2;
	add.s64 	%rd6, %rd1, %rd27;
	@%p67 bra 	$L__BB0_48;
	cvt.u32.u64 	%r128, %rd2;
	setp.lt.s32 	%p68, %r128, 2;
	setp.ge.s32 	%p69, %r2, %r60;
	or.pred  	%p70, %p68, %p69;
	@%p70 bra 	$L__BB0_48;
	ld.global.u32 	%r129, [%rd6+-8];
	ld.const.u32 	%r130, [mask+60];
	mad.lo.s32 	%r169, %r130, %r129, %r169;
$L__BB0_48:
	setp.ge.s32 	%p71, %r36, %r60;
	@%p71 bra 	$L__BB0_51;
	cvt.u32.u64 	%r131, %rd2;
	setp.lt.s32 	%p72, %r131, 1;
	setp.gt.s32 	%p73, %r131, %r60;
	or.pred  	%p74, %p72, %p73;
	@%p74 bra 	$L__BB0_51;
	ld.global.u32 	%r132, [%rd6+-4];
	ld.const.u32 	%r133, [mask+64];
	mad.lo.s32 	%r169, %r133, %r132, %r169;
$L__BB0_51:
	setp.ge.s32 	%p75, %r36, %r60;
	@%p75 bra 	$L__BB0_54;
	cvt.u32.u64 	%r134, %rd2;
	setp.lt.s32 	%p76, %r134, 0;
	setp.ge.s32 	%p77, %r134, %r60;
	or.pred  	%p78, %p76, %p77;
	@%p78 bra 	$L__BB0_54;
	add.s32 	%r136, %r134, %r37;
	mul.wide.s32 	%rd28, %r136, 4;
	add.s64 	%rd29, %rd1, %rd28;
	ld.global.u32 	%r137, [%rd29];
	ld.const.u32 	%r138, [mask+68];
	mad.lo.s32 	%r169, %r138, %r137, %r169;
$L__BB0_54:
	setp.ge.s32 	%p79, %r36, %r60;
	@%p79 bra 	$L__BB0_57;
	cvt.u32.u64 	%r139, %rd2;
	add.s32 	%r140, %r139, 1;
	setp.lt.s32 	%p80, %r139, -1;
	setp.ge.s32 	%p81, %r140, %r60;
	or.pred  	%p82, %p80, %p81;
	@%p82 bra 	$L__BB0_57;
	ld.global.u32 	%r141, [%rd6+4];
	ld.const.u32 	%r142, [mask+72];
	mad.lo.s32 	%r169, %r142, %r141, %r169;
$L__BB0_57:
	setp.ge.s32 	%p83, %r36, %r60;
	@%p83 bra 	$L__BB0_60;
	cvt.u32.u64 	%r143, %rd2;
	add.s32 	%r144, %r143, 2;
	setp.lt.s32 	%p84, %r143, -2;
	setp.ge.s32 	%p85, %r144, %r60;
	or.pred  	%p86, %p84, %p85;
	@%p86 bra 	$L__BB0_60;
	ld.global.u32 	%r145, [%rd6+8];
	ld.const.u32 	%r146, [mask+76];
	mad.lo.s32 	%r169, %r146, %r145, %r169;
$L__BB0_60:
	add.s32 	%r48, %r1, 2;
	setp.ge.s32 	%p87, %r48, %r60;
	add.s32 	%r49, %r37, %r60;
	cvt.s64.s32 	%rd30, %r49;
	add.s64 	%rd31, %rd2, %rd30;
	shl.b64 	%rd32, %rd31, 2;
	add.s64 	%rd7, %rd1, %rd32;
	@%p87 bra 	$L__BB0_63;
	cvt.u32.u64 	%r147, %rd2;
	setp.lt.s32 	%p88, %r147, 2;
	setp.ge.s32 	%p89, %r2, %r60;
	or.pred  	%p90, %p88, %p89;
	@%p90 bra 	$L__BB0_63;
	ld.global.u32 	%r148, [%rd7+-8];
	ld.const.u32 	%r149, [mask+80];
	mad.lo.s32 	%r169, %r149, %r148, %r169;
$L__BB0_63:
	setp.ge.s32 	%p91, %r48, %r60;
	@%p91 bra 	$L__BB0_66;
	cvt.u32.u64 	%r150, %rd2;
	setp.lt.s32 	%p92, %r150, 1;
	setp.gt.s32 	%p93, %r150, %r60;
	or.pred  	%p94, %p92, %p93;
	@%p94 bra 	$L__BB0_66;
	ld.global.u32 	%r151, [%rd7+-4];
	ld.const.u32 	%r152, [mask+84];
	mad.lo.s32 	%r169, %r152, %r151, %r169;
$L__BB0_66:
	setp.ge.s32 	%p95, %r48, %r60;
	@%p95 bra 	$L__BB0_69;
	cvt.u32.u64 	%r153, %rd2;
	setp.lt.s32 	%p96, %r153, 0;
	setp.ge.s32 	%p97, %r153, %r60;
	or.pred  	%p98, %p96, %p97;
	@%p98 bra 	$L__BB0_69;
	add.s32 	%r155, %r153, %r49;
	mul.wide.s32 	%rd33, %r155, 4;
	add.s64 	%rd34, %rd1, %rd33;
	ld.global.u32 	%r156, [%rd34];
	ld.const.u32 	%r157, [mask+88];
	mad.lo.s32 	%r169, %r157, %r156, %r169;
$L__BB0_69:
	setp.ge.s32 	%p99, %r48, %r60;
	@%p99 bra 	$L__BB0_72;
	cvt.u32.u64 	%r158, %rd2;
	add.s32 	%r159, %r158, 1;
	setp.lt.s32 	%p100, %r158, -1;
	setp.ge.s32 	%p101, %r159, %r60;
	or.pred  	%p102, %p100, %p101;
	@%p102 bra 	$L__BB0_72;
	ld.global.u32 	%r160, [%rd7+4];
	ld.const.u32 	%r161, [mask+92];
	mad.lo.s32 	%r169, %r161, %r160, %r169;
$L__BB0_72:
	setp.ge.s32 	%p103, %r48, %r60;
	@%p103 bra 	$L__BB0_75;
	cvt.u32.u64 	%r162, %rd2;
	add.s32 	%r163, %r162, 2;
	setp.lt.s32 	%p104, %r162, -2;
	setp.ge.s32 	%p105, %r163, %r60;
	or.pred  	%p106, %p104, %p105;
	@%p106 bra 	$L__BB0_75;
	ld.global.u32 	%r164, [%rd7+8];
	ld.const.u32 	%r165, [mask+96];
	mad.lo.s32 	%r169, %r165, %r164, %r169;
$L__BB0_75:
	cvt.u32.u64 	%r166, %rd2;
	cvta.to.global.u64 	%rd35, %rd8;
	add.s32 	%r167, %r25, %r166;
	mul.wide.s32 	%rd36, %r167, 4;
	add.s64 	%rd37, %rd35, %rd36;
	st.global.u32 	[%rd37], %r169;
	ret;

}


// ===== COMPILED SASS (sm_100) =====

	.target	sm_100

	.elftype	@"ET_EXEC"


//--------------------- .note.nv.tkinfo           --------------------------
	.section	.note.nv.tkinfo,"",@"SHT_NOTE"
	.sectionflags	@"SHF_NOTE_NV_TKINFO"
	.tkinfo
        /*0018*/ 	.word	0x00000002
        /*0030*/ 	.string	""
        /*0030*/ 	.string	"ptxas"
        /*0030*/ 	.string	"Cuda compilation tools, release 13.0, V13.0.88"
        /*0030*/ 	.string	"Build cuda_13.0.r13.0/compiler.36424714_0"
        /*0030*/ 	.string	"-arch sm_100 -m 64 "



//--------------------- .note.nv.cuinfo           --------------------------
	.section	.note.nv.cuinfo,"",@"SHT_NOTE"
	.sectionflags	@"SHF_NOTE_NV_CUINFO"
        /*0018*/ 	.short	0x0002
        /*001a*/ 	.short	0x0064
        /*001c*/ 	.short	0x0082
	.zero		2


//--------------------- .nv.info                  --------------------------
	.section	.nv.info,"",@"SHT_CUDA_INFO"
	.align	4


	//----- nvinfo : EIATTR_REGCOUNT
	.align		4
        /*0000*/ 	.byte	0x04, 0x2f
        /*0002*/ 	.short	(.L_2 - .L_1)
	.align		4
.L_1:
        /*0004*/ 	.word	index@(_Z17tiled2DConvKernelPiS_i)
        /*0008*/ 	.word	0x00000018


	//----- nvinfo : EIATTR_FRAME_SIZE
	.align		4
.L_2:
        /*000c*/ 	.byte	0x04, 0x11
        /*000e*/ 	.short	(.L_4 - .L_3)
	.align		4
.L_3:
        /*0010*/ 	.word	index@(_Z17tiled2DConvKernelPiS_i)
        /*0014*/ 	.word	0x00000000


	//----- nvinfo : EIATTR_MIN_STACK_SIZE
	.align		4
.L_4:
        /*0018*/ 	.byte	0x04, 0x12
        /*001a*/ 	.short	(.L_6 - .L_5)
	.align		4
.L_5:
        /*001c*/ 	.word	index@(_Z17tiled2DConvKernelPiS_i)
        /*0020*/ 	.word	0x00000000
.L_6:


//--------------------- .nv.compat                --------------------------
	.section	.nv.compat,"",@"SHT_CUDA_COMPAT_INFO"
	.align	4
        /*0000*/ 	.byte	0x02, 0x09, 0x00, 0x00, 0x02, 0x02, 0x01, 0x00, 0x02, 0x05, 0x05, 0x00, 0x03, 0x07, 0x01, 0x01
        /*0010*/ 	.byte	0x02, 0x03, 0x00, 0x00, 0x02, 0x06, 0x01, 0x00, 0x04, 0x0b, 0x08, 0x00, 0x09, 0x00, 0x00, 0x00
        /*0020*/ 	.byte	0x00, 0x00, 0x00, 0x00


//--------------------- .nv.info._Z17tiled2DConvKernelPiS_i --------------------------
	.section	.nv.info._Z17tiled2DConvKernelPiS_i,"",@"SHT_CUDA_INFO"
	.sectionflags	@""
	.align	4


	//----- nvinfo : EIATTR_CUDA_API_VERSION
	.align		4
        /*0000*/ 	.byte	0x04, 0x37
        /*0002*/ 	.short	(.L_8 - .L_7)
.L_7:
        /*0004*/ 	.word	0x00000082


	//----- nvinfo : EIATTR_KPARAM_INFO
	.align		4
.L_8:
        /*0008*/ 	.byte	0x04, 0x17
        /*000a*/ 	.short	(.L_10 - .L_9)
.L_9:
        /*000c*/ 	.word	0x00000000
        /*0010*/ 	.short	0x0002
        /*0012*/ 	.short	0x0010
        /*0014*/ 	.byte	0x00, 0xf0, 0x11, 0x00


	//----- nvinfo : EIATTR_KPARAM_INFO
	.align		4
.L_10:
        /*0018*/ 	.byte	0x04, 0x17
        /*001a*/ 	.short	(.L_12 - .L_11)
.L_11:
        /*001c*/ 	.word	0x00000000
        /*0020*/ 	.short	0x0001
        /*0022*/ 	.short	0x0008
        /*0024*/ 	.byte	0x00, 0xf5, 0x21, 0x00


	//----- nvinfo : EIATTR_KPARAM_INFO
	.align		4
.L_12:
        /*0028*/ 	.byte	0x04, 0x17
        /*002a*/ 	.short	(.L_14 - .L_13)
.L_13:
        /*002c*/ 	.word	0x00000000
        /*0030*/ 	.short	0x0000
        /*0032*/ 	.short	0x0000
        /*0034*/ 	.byte	0x00, 0xf5, 0x21, 0x00


	//----- nvinfo : EIATTR_SPARSE_MMA_MASK
	.align		4
.L_14:
        /*0038*/ 	.byte	0x03, 0x50
        /*003a*/ 	.short	0x0000


	//----- nvinfo : EIATTR_MAXREG_COUNT
	.align		4
        /*003c*/ 	.byte	0x03, 0x1b
        /*003e*/ 	.short	0x00ff


	//----- nvinfo : EIATTR_MERCURY_ISA_VERSION
	.align		4
        /*0040*/ 	.byte	0x03, 0x5f
        /*0042*/ 	.short	0x0101


	//----- nvinfo : EIATTR_VRC_CTA_INIT_COUNT
	.align		4
        /*0044*/ 	.byte	0x02, 0x4a
	.zero		1
	.zero		1


	//----- nvinfo : EIATTR_EXIT_INSTR_OFFSETS
	.align		4
        /*0048*/ 	.byte	0x04, 0x1c
        /*004a*/ 	.short	(.L_16 - .L_15)


	//   ....[0]....
.L_15:
        /*004c*/ 	.word	0x00000b10


	//----- nvinfo : EIATTR_CBANK_PARAM_SIZE
	.align		4
.L_16:
        /*0050*/ 	.byte	0x03, 0x19
        /*0052*/ 	.short	0x0014


	//----- nvinfo : EIATTR_PARAM_CBANK
	.align		4
        /*0054*/ 	.byte	0x04, 0x0a
        /*0056*/ 	.short	(.L_18 - .L_17)
	.align		4
.L_17:
        /*0058*/ 	.word	index@(.nv.constant0._Z17tiled2DConvKernelPiS_i)
        /*005c*/ 	.short	0x0380
        /*005e*/ 	.short	0x0014


	//----- nvinfo : EIATTR_SW_WAR
	.align		4
.L_18:
        /*0060*/ 	.byte	0x04, 0x36
        /*0062*/ 	.short	(.L_20 - .L_19)
.L_19:
        /*0064*/ 	.word	0x00000008
.L_20:


//--------------------- .nv.callgraph             --------------------------
	.section	.nv.callgraph,"",@"SHT_CUDA_CALLGRAPH"
	.align	4
	.sectionentsize	8
	.align		4
        /*0000*/ 	.word	0x00000000
	.align		4
        /*0004*/ 	.word	0xffffffff
	.align		4
        /*0008*/ 	.word	0x00000000
	.align		4
        /*000c*/ 	.word	0xfffffffe
	.align		4
        /*0010*/ 	.word	0x00000000
	.align		4
        /*0014*/ 	.word	0xfffffffd
	.align		4
        /*0018*/ 	.word	0x00000000
	.align		4
        /*001c*/ 	.word	0xfffffffc


//--------------------- .nv.constant3             --------------------------
	.section	.nv.constant3,"a",@progbits
	.align	4
.nv.constant3:
	.type		mask,@object
	.size		mask,(.L_0 - mask)
mask:
	.zero		100
.L_0:


//--------------------- .text._Z17tiled2DConvKernelPiS_i --------------------------
	.section	.text._Z17tiled2DConvKernelPiS_i,"ax",@progbits
	.align	128
        .global         _Z17tiled2DConvKernelPiS_i
        .type           _Z17tiled2DConvKernelPiS_i,@function
        .size           _Z17tiled2DConvKernelPiS_i,(.L_x_1 - _Z17tiled2DConvKernelPiS_i)
        .other          _Z17tiled2DConvKernelPiS_i,@"STO_CUDA_ENTRY STV_DEFAULT"
_Z17tiled2DConvKernelPiS_i:
.text._Z17tiled2DConvKernelPiS_i:
[----:B------:R-:W-:Y:S01]  /*0000*/  LDC R1, c[0x0][0x37c] ;  /* 0x0000df00ff017b82 */ /* 0x000fe20000000800 */
[----:B------:R-:W0:Y:S07]  /*0010*/  S2R R3, SR_TID.Y ;  /* 0x0000000000037919 */ /* 0x000e2e0000002200 */
[----:B------:R-:W0:Y:S01]  /*0020*/  S2UR UR4, SR_CTAID.Y ;  /* 0x00000000000479c3 */ /* 0x000e220000002600 */
[----:B------:R-:W1:Y:S01]  /*0030*/  LDCU UR6, c[0x0][0x390] ;  /* 0x00007200ff0677ac */ /* 0x000e620008000800 */
[----:B------:R-:W2:Y:S01]  /*0040*/  S2R R5, SR_TID.X ;  /* 0x0000000000057919 */ /* 0x000ea20000002100 */
[----:B------:R-:W3:Y:S05]  /*0050*/  LDCU.64 UR8, c[0x0][0x380] ;  /* 0x00007000ff0877ac */ /* 0x000eea0008000a00 */
[----:B------:R-:W0:Y:S08]  /*0060*/  LDC R4, c[0x0][0x364] ;  /* 0x0000d900ff047b82 */ /* 0x000e300000000800 */
[----:B------:R-:W2:Y:S08]  /*0070*/  S2UR UR5, SR_CTAID.X ;  /* 0x00000000000579c3 */ /* 0x000eb00000002500 */
[----:B------:R-:W2:Y:S01]  /*0080*/  LDC R2, c[0x0][0x360] ;  /* 0x0000d800ff027b82 */ /* 0x000ea20000000800 */
[----:B0-----:R-:W-:-:S04]  /*0090*/  IMAD R4, R4, UR4, R3 ;  /* 0x0000000404047c24 */ /* 0x001fc8000f8e0203 */
[----:B------:R-:W-:-:S05]  /*00a0*/  VIADD R0, R4, 0xfffffffe ;  /* 0xfffffffe04007836 */ /* 0x000fca0000000000 */
[----:B-1----:R-:W-:-:S04]  /*00b0*/  ISETP.GE.AND P5, PT, R0, UR6, PT ;  /* 0x0000000600007c0c */ /* 0x002fc8000bfa6270 */
[----:B------:R-:W-:Y:S01]  /*00c0*/  ISETP.GT.U32.AND P5, PT, R4, 0x1, !P5 ;  /* 0x000000010400780c */ /* 0x000fe20006fa4070 */
[----:B--2---:R-:W-:Y:S01]  /*00d0*/  IMAD R2, R2, UR5, R5 ;  /* 0x0000000502027c24 */ /* 0x004fe2000f8e0205 */
[----:B------:R-:W0:Y:S01]  /*00e0*/  LDCU.64 UR4, c[0x0][0x358] ;  /* 0x00006b00ff0477ac */ /* 0x000e220008000a00 */
[----:B------:R-:W-:Y:S02]  /*00f0*/  IMAD R5, R0, UR6, RZ ;  /* 0x0000000600057c24 */ /* 0x000fe4000f8e02ff */
[C---:B------:R-:W-:Y:S01]  /*0100*/  VIADD R3, R2.reuse, 0xfffffffe ;  /* 0xfffffffe02037836 */ /* 0x040fe20000000000 */
[C---:B------:R-:W-:Y:S02]  /*0110*/  ISETP.GE.AND P1, PT, R2.reuse, UR6, PT ;  /* 0x0000000602007c0c */ /* 0x040fe4000bf26270 */
[C---:B------:R-:W-:Y:S02]  /*0120*/  IADD3 R0, P0, PT, R2.reuse, R5, RZ ;  /* 0x0000000502007210 */ /* 0x040fe40007f1e0ff */
[----:B------:R-:W-:-:S02]  /*0130*/  ISETP.LT.OR P1, PT, R2, RZ, P1 ;  /* 0x000000ff0200720c */ /* 0x000fc40000f21670 */
[----:B------:R-:W-:Y:S02]  /*0140*/  ISETP.GE.AND P4, PT, R3, UR6, PT ;  /* 0x0000000603007c0c */ /* 0x000fe4000bf86270 */
[----:B------:R-:W-:Y:S02]  /*0150*/  PLOP3.LUT P6, PT, P5, P1, PT, 0x8f, 0xf8 ;  /* 0x0000000000f8781c */ /* 0x000fe40002fc3177 */
[----:B------:R-:W-:Y:S02]  /*0160*/  SHF.R.S32.HI R3, RZ, 0x1f, R2 ;  /* 0x0000001fff037819 */ /* 0x000fe40000011402 */
[C---:B------:R-:W-:Y:S02]  /*0170*/  ISETP.LT.OR P4, PT, R2.reuse, 0x2, P4 ;  /* 0x000000020200780c */ /* 0x040fe40002781670 */
[----:B------:R-:W-:Y:S02]  /*0180*/  ISETP.GT.AND P3, PT, R2, UR6, PT ;  /* 0x0000000602007c0c */ /* 0x000fe4000bf64270 */
[----:B------:R-:W-:-:S02]  /*0190*/  LEA.HI.X.SX32 R7, R5, R3, 0x1, P0 ;  /* 0x0000000305077211 */ /* 0x000fc400000f0eff */
[----:B---3--:R-:W-:Y:S02]  /*01a0*/  LEA R6, P0, R0, UR8, 0x2 ;  /* 0x0000000800067c11 */ /* 0x008fe4000f8010ff */
[----:B------:R-:W-:Y:S01]  /*01b0*/  PLOP3.LUT P2, PT, P5, P4, PT, 0x8f, 0xf8 ;  /* 0x0000000000f8781c */ /* 0x000fe20002f49177 */
[----:B------:R-:W1:Y:S01]  /*01c0*/  @!P6 LDC.64 R8, c[0x0][0x380] ;  /* 0x0000e000ff08eb82 */ /* 0x000e620000000a00 */
[C---:B------:R-:W-:Y:S01]  /*01d0*/  ISETP.LT.OR P3, PT, R2.reuse, 0x1, P3 ;  /* 0x000000010200780c */ /* 0x040fe20001f61670 */
[----:B------:R-:W-:Y:S01]  /*01e0*/  @!P6 IMAD.IADD R13, R2, 0x1, R5 ;  /* 0x00000001020de824 */ /* 0x000fe200078e0205 */
[----:B------:R-:W-:Y:S02]  /*01f0*/  LEA.HI.X R7, R0, UR9, R7, 0x2, P0 ;  /* 0x0000000900077c11 */ /* 0x000fe400080f1407 */
[----:B------:R-:W-:-:S03]  /*0200*/  PLOP3.LUT P0, PT, P5, P3, PT, 0x8f, 0xf8 ;  /* 0x0000000000f8781c */ /* 0x000fc60002f07177 */
[----:B------:R-:W2:Y:S04]  /*0210*/  @!P6 LDC R15, c[0x3][0x8] ;  /* 0x00c00200ff0feb82 */ /* 0x000ea80000000800 */
[----:B0-----:R-:W3:Y:S06]  /*0220*/  @!P2 LDG.E R10, desc[UR4][R6.64+-0x8] ;  /* 0xfffff804060aa981 */ /* 0x001eec000c1e1900 */
[----:B------:R-:W4:Y:S01]  /*0230*/  @!P0 LDG.E R11, desc[UR4][R6.64+-0x4] ;  /* 0xfffffc04060b8981 */ /* 0x000f22000c1e1900 */
[----:B------:R-:W4:Y:S01]  /*0240*/  @!P0 LDC R14, c[0x3][0x4] ;  /* 0x00c00100ff0e8b82 */ /* 0x000f220000000800 */
[----:B-1----:R-:W-:-:S07]  /*0250*/  @!P6 IMAD.WIDE R8, R13, 0x4, R8 ;  /* 0x000000040d08e825 */ /* 0x002fce00078e0208 */
[----:B------:R-:W3:Y:S01]  /*0260*/  @!P2 LDC R13, c[0x3][RZ] ;  /* 0x00c00000ff0dab82 */ /* 0x000ee20000000800 */
[----:B------:R-:W2:Y:S01]  /*0270*/  @!P6 LDG.E R9, desc[UR4][R8.64] ;  /* 0x000000040809e981 */ /* 0x000ea2000c1e1900 */
[----:B------:R-:W-:Y:S02]  /*0280*/  VIADD R12, R2, 0x1 ;  /* 0x00000001020c7836 */ /* 0x000fe40000000000 */
[----:B------:R-:W-:Y:S02]  /*0290*/  IMAD.MOV.U32 R0, RZ, RZ, RZ ;  /* 0x000000ffff007224 */ /* 0x000fe400078e00ff */
[----:B---3--:R-:W-:Y:S01]  /*02a0*/  @!P2 IMAD R0, R10, R13, RZ ;  /* 0x0000000d0a00a224 */ /* 0x008fe200078e02ff */
[----:B------:R-:W-:Y:S01]  /*02b0*/  ISETP.GE.AND P2, PT, R12, UR6, PT ;  /* 0x000000060c007c0c */ /* 0x000fe2000bf46270 */
[----:B------:R-:W-:-:S03]  /*02c0*/  VIADD R10, R2, 0x2 ;  /* 0x00000002020a7836 */ /* 0x000fc60000000000 */
[----:B------:R-:W-:Y:S01]  /*02d0*/  ISETP.LT.OR P2, PT, R2, -0x1, P2 ;  /* 0xffffffff0200780c */ /* 0x000fe20001741670 */
[----:B----4-:R-:W-:Y:S01]  /*02e0*/  @!P0 IMAD R0, R11, R14, R0 ;  /* 0x0000000e0b008224 */ /* 0x010fe200078e0200 */
[----:B------:R-:W-:-:S04]  /*02f0*/  ISETP.GE.AND P0, PT, R10, UR6, PT ;  /* 0x000000060a007c0c */ /* 0x000fc8000bf06270 */
[----:B------:R-:W-:Y:S01]  /*0300*/  ISETP.LT.OR P0, PT, R2, -0x2, P0 ;  /* 0xfffffffe0200780c */ /* 0x000fe20000701670 */
[----:B--2---:R-:W-:Y:S01]  /*0310*/  @!P6 IMAD R0, R9, R15, R0 ;  /* 0x0000000f0900e224 */ /* 0x004fe200078e0200 */
[----:B------:R-:W-:Y:S02]  /*0320*/  PLOP3.LUT P6, PT, P5, P2, PT, 0x8f, 0xf8 ;  /* 0x0000000000f8781c */ /* 0x000fe40002fc5177 */
[----:B------:R-:W-:-:S11]  /*0330*/  PLOP3.LUT P5, PT, P5, P0, PT, 0x8f, 0xf8 ;  /* 0x0000000000f8781c */ /* 0x000fd60002fa1177 */
[----:B------:R-:W2:Y:S01]  /*0340*/  @!P6 LDG.E R9, desc[UR4][R6.64+0x4] ;  /* 0x000004040609e981 */ /* 0x000ea2000c1e1900 */
[----:B------:R-:W2:Y:S03]  /*0350*/  @!P6 LDC R8, c[0x3][0xc] ;  /* 0x00c00300ff08eb82 */ /* 0x000ea60000000800 */
[----:B------:R-:W3:Y:S01]  /*0360*/  @!P5 LDG.E R11, desc[UR4][R6.64+0x8] ;  /* 0x00000804060bd981 */ /* 0x000ee2000c1e1900 */
[----:B------:R-:W-:-:S04]  /*0370*/  VIADD R5, R5, UR6 ;  /* 0x0000000605057c36 */ /* 0x000fc80008000000 */
[----:B------:R-:W3:Y:S01]  /*0380*/  @!P5 LDC R10, c[0x3][0x10] ;  /* 0x00c00400ff0adb82 */ /* 0x000ee20000000800 */
[----:B--2---:R-:W-:Y:S01]  /*0390*/  @!P6 IMAD R0, R9, R8, R0 ;  /* 0x000000080900e224 */ /* 0x004fe200078e0200 */
[----:B------:R-:W-:-:S03]  /*03a0*/  IADD3 R9, P6, PT, R2, R5, RZ ;  /* 0x0000000502097210 */ /* 0x000fc60007fde0ff */
[----:B---3--:R-:W-:Y:S01]  /*03b0*/  @!P5 IMAD R0, R11, R10, R0 ;  /* 0x0000000a0b00d224 */ /* 0x008fe200078e0200 */
[C---:B------:R-:W-:Y:S02]  /*03c0*/  ISETP.GT.AND P5, PT, R4.reuse, UR6, PT ;  /* 0x0000000604007c0c */ /* 0x040fe4000bfa4270 */
[----:B------:R-:W-:Y:S02]  /*03d0*/  LEA.HI.X.SX32 R10, R5, R3, 0x1, P6 ;  /* 0x00000003050a7211 */ /* 0x000fe400030f0eff */
[C---:B------:R-:W-:Y:S02]  /*03e0*/  LEA R8, P6, R9.reuse, UR8, 0x2 ;  /* 0x0000000809087c11 */ /* 0x040fe4000f8c10ff */
[----:B------:R-:W-:Y:S02]  /*03f0*/  ISETP.NE.AND P5, PT, R4, RZ, !P5 ;  /* 0x000000ff0400720c */ /* 0x000fe40006fa5270 */
[----:B------:R-:W-:Y:S02]  /*0400*/  LEA.HI.X R9, R9, UR9, R10, 0x2, P6 ;  /* 0x0000000909097c11 */ /* 0x000fe4000b0f140a */
[----:B------:R-:W-:-:S13]  /*0410*/  PLOP3.LUT P6, PT, P5, P4, PT, 0x8f, 0xf8 ;  /* 0x0000000000f8781c */ /* 0x000fda0002fc9177 */
[----:B------:R-:W2:Y:S01]  /*0420*/  @!P6 LDG.E R7, desc[UR4][R8.64+-0x8] ;  /* 0xfffff8040807e981 */ /* 0x000ea2000c1e1900 */
[----:B------:R-:W2:Y:S02]  /*0430*/  @!P6 LDC R6, c[0x3][0x14] ;  /* 0x00c00500ff06eb82 */ /* 0x000ea40000000800 */
[----:B--2---:R-:W-:Y:S01]  /*0440*/  @!P6 IMAD R0, R7, R6, R0 ;  /* 0x000000060700e224 */ /* 0x004fe200078e0200 */
[----:B------:R-:W-:-:S13]  /*0450*/  PLOP3.LUT P6, PT, P5, P3, PT, 0x8f, 0xf8 ;  /* 0x0000000000f8781c */ /* 0x000fda0002fc7177 */
[----:B------:R-:W2:Y:S01]  /*0460*/  @!P6 LDG.E R7, desc[UR4][R8.64+-0x4] ;  /* 0xfffffc040807e981 */ /* 0x000ea2000c1e1900 */
[----:B------:R-:W2:Y:S02]  /*0470*/  @!P6 LDC R6, c[0x3][0x18] ;  /* 0x00c00600ff06eb82 */ /* 0x000ea40000000800 */
[----:B--2---:R-:W-:Y:S01]  /*0480*/  @!P6 IMAD R0, R7, R6, R0 ;  /* 0x000000060700e224 */ /* 0x004fe200078e0200 */
[----:B------:R-:W-:-:S13]  /*0490*/  PLOP3.LUT P6, PT, P5, P1, PT, 0x8f, 0xf8 ;  /* 0x0000000000f8781c */ /* 0x000fda0002fc3177 */
[----:B------:R-:W0:Y:S01]  /*04a0*/  @!P6 LDC.64 R6, c[0x0][0x380] ;  /* 0x0000e000ff06eb82 */ /* 0x000e220000000a00 */
[----:B------:R-:W-:-:S07]  /*04b0*/  @!P6 IMAD.IADD R11, R2, 0x1, R5 ;  /* 0x00000001020be824 */ /* 0x000fce00078e0205 */
[----:B------:R-:W1:Y:S01]  /*04c0*/  @!P6 LDC R10, c[0x3][0x1c] ;  /* 0x00c00700ff0aeb82 */ /* 0x000e620000000800 */
[----:B0-----:R-:W-:-:S06]  /*04d0*/  @!P6 IMAD.WIDE R6, R11, 0x4, R6 ;  /* 0x000000040b06e825 */ /* 0x001fcc00078e0206 */
[----:B------:R-:W1:Y:S02]  /*04e0*/  @!P6 LDG.E R7, desc[UR4][R6.64] ;  /* 0x000000040607e981 */ /* 0x000e64000c1e1900 */
[----:B-1----:R-:W-:Y:S01]  /*04f0*/  @!P6 IMAD R0, R7, R10, R0 ;  /* 0x0000000a0700e224 */ /* 0x002fe200078e0200 */
[----:B------:R-:W-:-:S13]  /*0500*/  PLOP3.LUT P6, PT, P5, P2, PT, 0x8f, 0xf8 ;  /* 0x0000000000f8781c */ /* 0x000fda0002fc5177 */
[----:B------:R-:W2:Y:S01]  /*0510*/  @!P6 LDG.E R11, desc[UR4][R8.64+0x4] ;  /* 0x00000404080be981 */ /* 0x000ea2000c1e1900 */
[----:B------:R-:W-:Y:S01]  /*0520*/  PLOP3.LUT P5, PT, P5, P0, PT, 0x8f, 0xf8 ;  /* 0x0000000000f8781c */ /* 0x000fe20002fa1177 */
[----:B------:R-:W2:-:S12]  /*0530*/  @!P6 LDC R10, c[0x3][0x20] ;  /* 0x00c00800ff0aeb82 */ /* 0x000e980000000800 */
[----:B------:R0:W3:Y:S01]  /*0540*/  @!P5 LDG.E R13, desc[UR4][R8.64+0x8] ;  /* 0x00000804080dd981 */ /* 0x0000e2000c1e1900 */
[----:B------:R-:W-:Y:S02]  /*0550*/  VIADD R15, R5, UR6 ;  /* 0x00000006050f7c36 */ /* 0x000fe40008000000 */
[----:B--2---:R-:W-:-:S03]  /*0560*/  @!P6 IMAD R0, R11, R10, R0 ;  /* 0x0000000a0b00e224 */ /* 0x004fc600078e0200 */
[----:B------:R-:W-:-:S04]  /*0570*/  IADD3 R5, P6, PT, R2, R15, RZ ;  /* 0x0000000f02057210 */ /* 0x000fc80007fde0ff */
[----:B------:R-:W-:Y:S02]  /*0580*/  LEA.HI.X.SX32 R10, R15, R3, 0x1, P6 ;  /* 0x000000030f0a7211 */ /* 0x000fe400030f0eff */
[----:B------:R-:W-:-:S04]  /*0590*/  LEA R6, P6, R5, UR8, 0x2 ;  /* 0x0000000805067c11 */ /* 0x000fc8000f8c10ff */
[----:B------:R-:W-:Y:S02]  /*05a0*/  LEA.HI.X R7, R5, UR9, R10, 0x2, P6 ;  /* 0x0000000905077c11 */ /* 0x000fe4000b0f140a */
[----:B------:R-:W-:Y:S01]  /*05b0*/  ISETP.GE.OR P6, PT, R4, UR6, P4 ;  /* 0x0000000604007c0c */ /* 0x000fe2000a7c6670 */
[----:B------:R-:W3:-:S12]  /*05c0*/  @!P5 LDC R10, c[0x3][0x24] ;  /* 0x00c00900ff0adb82 */ /* 0x000ed80000000800 */
[----:B------:R-:W2:Y:S01]  /*05d0*/  @!P6 LDG.E R5, desc[UR4][R6.64+-0x8] ;  /* 0xfffff8040605e981 */ /* 0x000ea2000c1e1900 */
[----:B0-----:R-:W2:Y:S01]  /*05e0*/  @!P6 LDC R8, c[0x3][0x28] ;  /* 0x00c00a00ff08eb82 */ /* 0x001ea20000000800 */
[----:B---3--:R-:W-:Y:S01]  /*05f0*/  @!P5 IMAD R0, R13, R10, R0 ;  /* 0x0000000a0d00d224 */ /* 0x008fe200078e0200 */
[----:B------:R-:W-:-:S13]  /*0600*/  ISETP.GE.OR P5, PT, R4, UR6, P3 ;  /* 0x0000000604007c0c */ /* 0x000fda0009fa6670 */
[----:B------:R-:W3:Y:S01]  /*0610*/  @!P5 LDG.E R11, desc[UR4][R6.64+-0x4] ;  /* 0xfffffc04060bd981 */ /* 0x000ee2000c1e1900 */
[----:B------:R-:W3:Y:S01]  /*0620*/  @!P5 LDC R10, c[0x3][0x2c] ;  /* 0x00c00b00ff0adb82 */ /* 0x000ee20000000800 */
[----:B--2---:R-:W-:Y:S01]  /*0630*/  @!P6 IMAD R0, R5, R8, R0 ;  /* 0x000000080500e224 */ /* 0x004fe200078e0200 */
[----:B------:R-:W-:Y:S01]  /*0640*/  ISETP.GE.OR P6, PT, R4, UR6, P1 ;  /* 0x0000000604007c0c */ /* 0x000fe20008fc6670 */
[----:B------:R-:W-:-:S12]  /*0650*/  IMAD.IADD R5, R2, 0x1, R15 ;  /* 0x0000000102057824 */ /* 0x000fd800078e020f */
[----:B------:R-:W0:Y:S01]  /*0660*/  @!P6 LDC.64 R8, c[0x0][0x380] ;  /* 0x0000e000ff08eb82 */ /* 0x000e220000000a00 */
[----:B---3--:R-:W-:Y:S01]  /*0670*/  @!P5 IMAD R0, R11, R10, R0 ;  /* 0x0000000a0b00d224 */ /* 0x008fe200078e0200 */
[----:B------:R-:W-:-:S06]  /*0680*/  ISETP.GE.OR P5, PT, R4, UR6, P2 ;  /* 0x0000000604007c0c */ /* 0x000fcc00097a6670 */
[----:B------:R-:W1:Y:S01]  /*0690*/  @!P6 LDC R10, c[0x3][0x30] ;  /* 0x00c00c00ff0aeb82 */ /* 0x000e620000000800 */
[----:B0-----:R-:W-:-:S06]  /*06a0*/  @!P6 IMAD.WIDE R8, R5, 0x4, R8 ;  /* 0x000000040508e825 */ /* 0x001fcc00078e0208 */
[----:B------:R-:W2:Y:S01]  /*06b0*/  @!P5 LDG.E R11, desc[UR4][R6.64+0x4] ;  /* 0x00000404060bd981 */ /* 0x000ea2000c1e1900 */
[----:B------:R-:W2:Y:S03]  /*06c0*/  @!P5 LDC R12, c[0x3][0x34] ;  /* 0x00c00d00ff0cdb82 */ /* 0x000ea60000000800 */
[----:B------:R-:W1:Y:S01]  /*06d0*/  @!P6 LDG.E R9, desc[UR4][R8.64] ;  /* 0x000000040809e981 */ /* 0x000e62000c1e1900 */
[----:B------:R-:W-:Y:S02]  /*06e0*/  VIADD R15, R15, UR6 ;  /* 0x000000060f0f7c36 */ /* 0x000fe40008000000 */
[----:B-1----:R-:W-:Y:S01]  /*06f0*/  @!P6 IMAD R0, R9, R10, R0 ;  /* 0x0000000a0900e224 */ /* 0x002fe200078e0200 */
[----:B------:R-:W-:-:S03]  /*0700*/  ISETP.GE.OR P6, PT, R4, UR6, P0 ;  /* 0x0000000604007c0c */ /* 0x000fc600087c6670 */
[----:B--2---:R-:W-:Y:S01]  /*0710*/  @!P5 IMAD R0, R11, R12, R0 ;  /* 0x0000000c0b00d224 */ /* 0x004fe200078e0200 */
[----:B------:R-:W-:Y:S01]  /*0720*/  IADD3 R9, P5, PT, R2, R15, RZ ;  /* 0x0000000f02097210 */ /* 0x000fe20007fbe0ff */
[----:B------:R-:W-:-:S08]  /*0730*/  VIADD R12, R4, 0x1 ;  /* 0x00000001040c7836 */ /* 0x000fd00000000000 */
[----:B------:R-:W2:Y:S01]  /*0740*/  @!P6 LDG.E R13, desc[UR4][R6.64+0x8] ;  /* 0x00000804060de981 */ /* 0x000ea2000c1e1900 */
[----:B------:R-:W-:Y:S02]  /*0750*/  LEA.HI.X.SX32 R10, R15, R3, 0x1, P5 ;  /* 0x000000030f0a7211 */ /* 0x000fe400028f0eff */
[----:B------:R-:W-:-:S04]  /*0760*/  LEA R8, P5, R9, UR8, 0x2 ;  /* 0x0000000809087c11 */ /* 0x000fc8000f8a10ff */
[----:B------:R-:W-:Y:S02]  /*0770*/  LEA.HI.X R9, R9, UR9, R10, 0x2, P5 ;  /* 0x0000000909097c11 */ /* 0x000fe4000a8f140a */
[----:B------:R-:W-:Y:S01]  /*0780*/  ISETP.GE.OR P5, PT, R12, UR6, P4 ;  /* 0x000000060c007c0c */ /* 0x000fe2000a7a6670 */
[----:B------:R-:W2:-:S12]  /*0790*/  @!P6 LDC R10, c[0x3][0x38] ;  /* 0x00c00e00ff0aeb82 */ /* 0x000e980000000800 */
[----:B------:R-:W3:Y:S01]  /*07a0*/  @!P5 LDG.E R11, desc[UR4][R8.64+-0x8] ;  /* 0xfffff804080bd981 */ /* 0x000ee2000c1e1900 */
[----:B--2---:R-:W-:Y:S01]  /*07b0*/  @!P6 IMAD R0, R13, R10, R0 ;  /* 0x0000000a0d00e224 */ /* 0x004fe200078e0200 */
[----:B------:R-:W-:Y:S01]  /*07c0*/  ISETP.GE.OR P6, PT, R12, UR6, P1 ;  /* 0x000000060c007c0c */ /* 0x000fe20008fc6670 */
[----:B------:R-:W3:-:S12]  /*07d0*/  @!P5 LDC R10, c[0x3][0x3c] ;  /* 0x00c00f00ff0adb82 */ /* 0x000ed80000000800 */
[----:B------:R-:W0:Y:S08]  /*07e0*/  @!P6 LDC.64 R6, c[0x0][0x380] ;  /* 0x0000e000ff06eb82 */ /* 0x000e300000000a00 */
[----:B------:R-:W1:Y:S01]  /*07f0*/  @!P6 LDC R14, c[0x3][0x44] ;  /* 0x00c01100ff0eeb82 */ /* 0x000e620000000800 */
[----:B---3--:R-:W-:Y:S01]  /*0800*/  @!P5 IMAD R0, R11, R10, R0 ;  /* 0x0000000a0b00d224 */ /* 0x008fe200078e0200 */
[----:B------:R-:W-:Y:S01]  /*0810*/  ISETP.GE.OR P5, PT, R12, UR6, P3 ;  /* 0x000000060c007c0c */ /* 0x000fe20009fa6670 */
[----:B------:R-:W-:-:S04]  /*0820*/  @!P6 IMAD.IADD R11, R2, 0x1, R15 ;  /* 0x00000001020be824 */ /* 0x000fc800078e020f */
[----:B0-----:R-:W-:-:S08]  /*0830*/  @!P6 IMAD.WIDE R6, R11, 0x4, R6 ;  /* 0x000000040b06e825 */ /* 0x001fd000078e0206 */
[----:B------:R-:W2:Y:S01]  /*0840*/  @!P5 LDG.E R11, desc[UR4][R8.64+-0x4] ;  /* 0xfffffc04080bd981 */ /* 0x000ea2000c1e1900 */
[----:B------:R-:W2:Y:S03]  /*0850*/  @!P5 LDC R10, c[0x3][0x40] ;  /* 0x00c01000ff0adb82 */ /* 0x000ea60000000800 */
[----:B------:R-:W1:Y:S01]  /*0860*/  @!P6 LDG.E R7, desc[UR4][R6.64] ;  /* 0x000000040607e981 */ /* 0x000e62000c1e1900 */
[----:B------:R-:W-:Y:S02]  /*0870*/  VIADD R4, R4, 0x2 ;  /* 0x0000000204047836 */ /* 0x000fe40000000000 */
[----:B------:R-:W-:-:S03]  /*0880*/  VIADD R15, R15, UR6 ;  /* 0x000000060f0f7c36 */ /* 0x000fc60008000000 */
[C---:B------:R-:W-:Y:S02]  /*0890*/  ISETP.GE.OR P1, PT, R4.reuse, UR6, P1 ;  /* 0x0000000604007c0c */ /* 0x040fe40008f26670 */
[C---:B------:R-:W-:Y:S02]  /*08a0*/  ISETP.GE.OR P4, PT, R4.reuse, UR6, P4 ;  /* 0x0000000604007c0c */ /* 0x040fe4000a786670 */
[----:B------:R-:W-:-:S09]  /*08b0*/  ISETP.GE.OR P3, PT, R4, UR6, P3 ;  /* 0x0000000604007c0c */ /* 0x000fd20009f66670 */
[C---:B------:R-:W-:Y:S02]  /*08c0*/  @!P1 IMAD.IADD R17, R2.reuse, 0x1, R15 ;  /* 0x0000000102119824 */ /* 0x040fe400078e020f */
[----:B--2---:R-:W-:Y:S01]  /*08d0*/  @!P5 IMAD R0, R11, R10, R0 ;  /* 0x0000000a0b00d224 */ /* 0x004fe200078e0200 */
[----:B------:R-:W-:Y:S01]  /*08e0*/  IADD3 R13, P5, PT, R2, R15, RZ ;  /* 0x0000000f020d7210 */ /* 0x000fe20007fbe0ff */
[----:B------:R-:W0:Y:S02]  /*08f0*/  @!P1 LDC.64 R10, c[0x0][0x380] ;  /* 0x0000e000ff0a9b82 */ /* 0x000e240000000a00 */
[----:B-1----:R-:W-:Y:S01]  /*0900*/  @!P6 IMAD R0, R7, R14, R0 ;  /* 0x0000000e0700e224 */ /* 0x002fe200078e0200 */
[----:B------:R-:W-:Y:S02]  /*0910*/  LEA.HI.X.SX32 R14, R15, R3, 0x1, P5 ;  /* 0x000000030f0e7211 */ /* 0x000fe400028f0eff */
[----:B------:R-:W-:Y:S02]  /*0920*/  ISETP.GE.OR P6, PT, R12, UR6, P2 ;  /* 0x000000060c007c0c */ /* 0x000fe400097c6670 */
[----:B------:R-:W-:-:S04]  /*0930*/  LEA R6, P5, R13, UR8, 0x2 ;  /* 0x000000080d067c11 */ /* 0x000fc8000f8a10ff */
[----:B------:R-:W-:Y:S02]  /*0940*/  LEA.HI.X R7, R13, UR9, R14, 0x2, P5 ;  /* 0x000000090d077c11 */ /* 0x000fe4000a8f140e */
[----:B------:R-:W-:Y:S02]  /*0950*/  ISETP.GE.OR P5, PT, R12, UR6, P0 ;  /* 0x000000060c007c0c */ /* 0x000fe400087a6670 */
[C---:B------:R-:W-:Y:S01]  /*0960*/  ISETP.GE.OR P2, PT, R4.reuse, UR6, P2 ;  /* 0x0000000604007c0c */ /* 0x040fe20009746670 */
[----:B------:R-:W2:Y:S02]  /*0970*/  @!P4 LDG.E R15, desc[UR4][R6.64+-0x8] ;  /* 0xfffff804060fc981 */ /* 0x000ea4000c1e1900 */
[----:B------:R-:W1:Y:S02]  /*0980*/  @!P6 LDC R2, c[0x3][0x48] ;  /* 0x00c01200ff02eb82 */ /* 0x000e640000000800 */
[----:B------:R-:W1:Y:S06]  /*0990*/  @!P6 LDG.E R3, desc[UR4][R8.64+0x4] ;  /* 0x000004040803e981 */ /* 0x000e6c000c1e1900 */
[----:B------:R3:W4:Y:S01]  /*09a0*/  @!P5 LDG.E R13, desc[UR4][R8.64+0x8] ;  /* 0x00000804080dd981 */ /* 0x000722000c1e1900 */
[----:B0-----:R-:W-:Y:S01]  /*09b0*/  @!P1 IMAD.WIDE R10, R17, 0x4, R10 ;  /* 0x00000004110a9825 */ /* 0x001fe200078e020a */
[----:B------:R-:W-:Y:S01]  /*09c0*/  ISETP.GE.OR P0, PT, R4, UR6, P0 ;  /* 0x0000000604007c0c */ /* 0x000fe20008706670 */
[----:B------:R-:W0:Y:S01]  /*09d0*/  @!P1 LDC R12, c[0x3][0x58] ;  /* 0x00c01600ff0c9b82 */ /* 0x000e220000000800 */
[----:B------:R-:W5:Y:S04]  /*09e0*/  @!P3 LDG.E R17, desc[UR4][R6.64+-0x4] ;  /* 0xfffffc040611b981 */ /* 0x000f68000c1e1900 */
[----:B------:R3:W0:Y:S03]  /*09f0*/  @!P1 LDG.E R11, desc[UR4][R10.64] ;  /* 0x000000040a0b9981 */ /* 0x000626000c1e1900 */
[----:B------:R-:W4:Y:S01]  /*0a00*/  @!P5 LDC R4, c[0x3][0x4c] ;  /* 0x00c01300ff04db82 */ /* 0x000f220000000800 */
[----:B------:R-:W5:Y:S04]  /*0a10*/  @!P2 LDG.E R19, desc[UR4][R6.64+0x4] ;  /* 0x000004040613a981 */ /* 0x000f68000c1e1900 */
[----:B------:R-:W5:Y:S03]  /*0a20*/  @!P0 LDG.E R21, desc[UR4][R6.64+0x8] ;  /* 0x0000080406158981 */ /* 0x000f66000c1e1900 */
[----:B---3--:R-:W2:Y:S08]  /*0a30*/  @!P4 LDC R8, c[0x3][0x50] ;  /* 0x00c01400ff08cb82 */ /* 0x008eb00000000800 */
[----:B------:R-:W5:Y:S08]  /*0a40*/  @!P3 LDC R9, c[0x3][0x54] ;  /* 0x00c01500ff09bb82 */ /* 0x000f700000000800 */
[----:B------:R-:W3:Y:S08]  /*0a50*/  @!P2 LDC R14, c[0x3][0x5c] ;  /* 0x00c01700ff0eab82 */ /* 0x000ef00000000800 */
[----:B------:R-:W3:Y:S01]  /*0a60*/  @!P0 LDC R10, c[0x3][0x60] ;  /* 0x00c01800ff0a8b82 */ /* 0x000ee20000000800 */
[----:B-1----:R-:W-:-:S07]  /*0a70*/  @!P6 IMAD R0, R3, R2, R0 ;  /* 0x000000020300e224 */ /* 0x002fce00078e0200 */
[----:B------:R-:W1:Y:S01]  /*0a80*/  LDC.64 R2, c[0x0][0x388] ;  /* 0x0000e200ff027b82 */ /* 0x000e620000000a00 */
[----:B----4-:R-:W-:-:S04]  /*0a90*/  @!P5 IMAD R0, R13, R4, R0 ;  /* 0x000000040d00d224 */ /* 0x010fc800078e0200 */
[----:B--2---:R-:W-:-:S04]  /*0aa0*/  @!P4 IMAD R0, R15, R8, R0 ;  /* 0x000000080f00c224 */ /* 0x004fc800078e0200 */
[----:B-----5:R-:W-:-:S04]  /*0ab0*/  @!P3 IMAD R0, R17, R9, R0 ;  /* 0x000000091100b224 */ /* 0x020fc800078e0200 */
[----:B0-----:R-:W-:-:S04]  /*0ac0*/  @!P1 IMAD R0, R11, R12, R0 ;  /* 0x0000000c0b009224 */ /* 0x001fc800078e0200 */
[----:B---3--:R-:W-:Y:S02]  /*0ad0*/  @!P2 IMAD R0, R19, R14, R0 ;  /* 0x0000000e1300a224 */ /* 0x008fe400078e0200 */
[----:B-1----:R-:W-:-:S04]  /*0ae0*/  IMAD.WIDE R2, R5, 0x4, R2 ;  /* 0x0000000405027825 */ /* 0x002fc800078e0202 */
[----:B------:R-:W-:-:S05]  /*0af0*/  @!P0 IMAD R0, R21, R10, R0 ;  /* 0x0000000a15008224 */ /* 0x000fca00078e0200 */
[----:B------:R-:W-:Y:S01]  /*0b00*/  STG.E desc[UR4][R2.64], R0 ;  /* 0x0000000002007986 */ /* 0x000fe2000c101904 */
[----:B------:R-:W-:Y:S05]  /*0b10*/  EXIT ;  /* 0x000000000000794d */ /* 0x000fea0003800000 */
.L_x_0:
[----:B------:R-:W-:-:S00]  /*0b20*/  BRA `(.L_x_0) ;  /* 0xfffffffc00fc7947 */ /* 0x000fc0000383ffff */
[----:B------:R-:W-:-:S00]  /*0b30*/  NOP ;  /* 0x0000000000007918 */ /* 0x000fc00000000000 */
        /* <DEDUP_REMOVED lines=12> */
.L_x_1:


//--------------------- .nv.shared.reserved.0     --------------------------
	.section	.nv.shared.reserved.0,"aw",@nobits
	.weak		__nv_reservedSMEM_offset_0_alias
	.size		__nv_reservedSMEM_offset_0_alias, 0, 64
	.other		__nv_reservedSMEM_offset_0_alias,@"STO_CUDA_RESERVED_SHARED STV_DEFAULT"
__nv_reservedSMEM_offset_0_alias:
	.zero		0
	.zero		64


//--------------------- .nv.constant0._Z17tiled2DConvKernelPiS_i --------------------------
	.section	.nv.constant0._Z17tiled2DConvKernelPiS_i,"a",@progbits
	.sectionflags	@""
	.align	4
.nv.constant0._Z17tiled2DConvKernelPiS_i:
	.zero		916


//--------------------- SYMBOLS --------------------------

	.type		.nv.reservedSmem.offset0,@object
	.size		.nv.reservedSmem.offset0,0x4
